	.headerflags	@"EF_CUDA_TEXMODE_UNIFIED EF_CUDA_64BIT_ADDRESS EF_CUDA_ACCELERATORS EF_CUDA_SM90 EF_CUDA_VIRTUAL_SM(EF_CUDA_SM90)"
	.elftype	@"ET_EXEC"


//--------------------- .nv.info                  --------------------------
	.section	.nv.info,"",@"SHT_CUDA_INFO"
	.align	4


	//----- nvinfo : EIATTR_REGCOUNT
	.align		4
        /*0000*/ 	.byte	0x04, 0x2f
        /*0002*/ 	.short	(.L_1 - .L_0)
	.align		4
.L_0:
        /*0004*/ 	.word	index@(triton_poi_fused_add_cat_7)
        /*0008*/ 	.word	0x0000000e


	//----- nvinfo : EIATTR_MIN_STACK_SIZE
	.align		4
.L_1:
        /*000c*/ 	.byte	0x04, 0x12
        /*000e*/ 	.short	(.L_3 - .L_2)
	.align		4
.L_2:
        /*0010*/ 	.word	index@(triton_poi_fused_add_cat_7)
        /*0014*/ 	.word	0x00000000


	//----- nvinfo : EIATTR_FRAME_SIZE
	.align		4
.L_3:
        /*0018*/ 	.byte	0x04, 0x11
        /*001a*/ 	.short	(.L_5 - .L_4)
	.align		4
.L_4:
        /*001c*/ 	.word	index@(triton_poi_fused_add_cat_7)
        /*0020*/ 	.word	0x00000000


	//----- nvinfo : EIATTR_MIN_STACK_SIZE
	.align		4
.L_5:
        /*0024*/ 	.byte	0x04, 0x12
        /*0026*/ 	.short	(.L_7 - .L_6)
	.align		4
.L_6:
        /*0028*/ 	.word	index@(triton_poi_fused_add_cat_7)
        /*002c*/ 	.word	0x00000000
.L_7:


//--------------------- .nv.info.triton_poi_fused_add_cat_7 --------------------------
	.section	.nv.info.triton_poi_fused_add_cat_7,"",@"SHT_CUDA_INFO"
	.sectionflags	@""
	.align	4


	//----- nvinfo : EIATTR_CUDA_API_VERSION
	.align		4
        /*0000*/ 	.byte	0x04, 0x37
        /*0002*/ 	.short	(.L_9 - .L_8)
.L_8:
        /*0004*/ 	.word	0x0000007c


	//----- nvinfo : EIATTR_KPARAM_INFO
	.align		4
.L_9:
        /*0008*/ 	.byte	0x04, 0x17
        /*000a*/ 	.short	(.L_11 - .L_10)
.L_10:
        /*000c*/ 	.word	0x00000000
        /*0010*/ 	.short	0x0002
        /*0012*/ 	.short	0x0010
        /*0014*/ 	.byte	0x00, 0xf0, 0x11, 0x00


	//----- nvinfo : EIATTR_KPARAM_INFO
	.align		4
.L_11:
        /*0018*/ 	.byte	0x04, 0x17
        /*001a*/ 	.short	(.L_13 - .L_12)
.L_12:
        /*001c*/ 	.word	0x00000000
        /*0020*/ 	.short	0x0001
        /*0022*/ 	.short	0x0008
        /*0024*/ 	.byte	0x00, 0xf4, 0x21, 0x00


	//----- nvinfo : EIATTR_KPARAM_INFO
	.align		4
.L_13:
        /*0028*/ 	.byte	0x04, 0x17
        /*002a*/ 	.short	(.L_15 - .L_14)
.L_14:
        /*002c*/ 	.word	0x00000000
        /*0030*/ 	.short	0x0000
        /*0032*/ 	.short	0x0000
        /*0034*/ 	.byte	0x00, 0xf4, 0x21, 0x00


	//----- nvinfo : EIATTR_SPARSE_MMA_MASK
	.align		4
.L_15:
        /*0038*/ 	.byte	0x03, 0x50
        /*003a*/ 	.short	0x0000


	//----- nvinfo : EIATTR_MAXREG_COUNT
	.align		4
        /*003c*/ 	.byte	0x03, 0x1b
        /*003e*/ 	.short	0x00ff


	//----- nvinfo : EIATTR_EXIT_INSTR_OFFSETS
	.align		4
        /*0040*/ 	.byte	0x04, 0x1c
        /*0042*/ 	.short	(.L_17 - .L_16)


	//   ....[0]....
.L_16:
        /*0044*/ 	.word	0x00000300


	//   ....[1]....
        /*0048*/ 	.word	0x00000320


	//----- nvinfo : EIATTR_REQNTID
	.align		4
.L_17:
        /*004c*/ 	.byte	0x04, 0x10
        /*004e*/ 	.short	(.L_19 - .L_18)
.L_18:
        /*0050*/ 	.word	0x00000080
        /*0054*/ 	.word	0x00000001
        /*0058*/ 	.word	0x00000001


	//----- nvinfo : EIATTR_CBANK_PARAM_SIZE
	.align		4
.L_19:
        /*005c*/ 	.byte	0x03, 0x19
        /*005e*/ 	.short	0x0014


	//----- nvinfo : EIATTR_PARAM_CBANK
	.align		4
        /*0060*/ 	.byte	0x04, 0x0a
        /*0062*/ 	.short	(.L_21 - .L_20)
	.align		4
.L_20:
        /*0064*/ 	.word	index@(.nv.constant0.triton_poi_fused_add_cat_7)
        /*0068*/ 	.short	0x0210
        /*006a*/ 	.short	0x0014


	//----- nvinfo : EIATTR_SW_WAR
	.align		4
.L_21:
        /*006c*/ 	.byte	0x04, 0x36
        /*006e*/ 	.short	(.L_23 - .L_22)
.L_22:
        /*0070*/ 	.word	0x00000008
.L_23:


//--------------------- .nv.callgraph             --------------------------
	.section	.nv.callgraph,"",@"SHT_CUDA_CALLGRAPH"
	.align	4
	.sectionentsize	8
	.align		4
        /*0000*/ 	.word	0x00000000
	.align		4
        /*0004*/ 	.word	0xffffffff
	.align		4
        /*0008*/ 	.word	0x00000000
	.align		4
        /*000c*/ 	.word	0xfffffffe
	.align		4
        /*0010*/ 	.word	0x00000000
	.align		4
        /*0014*/ 	.word	0xfffffffd
	.align		4
        /*0018*/ 	.word	0x00000000
	.align		4
        /*001c*/ 	.word	0xfffffffc


//--------------------- .text.triton_poi_fused_add_cat_7 --------------------------
	.section	.text.triton_poi_fused_add_cat_7,"ax",@progbits
	.align	128
        .global         triton_poi_fused_add_cat_7
        .type           triton_poi_fused_add_cat_7,@function
        .size           triton_poi_fused_add_cat_7,(.L_x_1 - triton_poi_fused_add_cat_7)
        .other          triton_poi_fused_add_cat_7,@"STO_CUDA_ENTRY STV_DEFAULT"
triton_poi_fused_add_cat_7:
.text.triton_poi_fused_add_cat_7:
[----:B------:R-:W0:Y:S02]  /*0000*/  LDC R1, c[0x0][0x28] ;  /* 0x00000a00ff017b82 */ /* 0x000e240000000800 */
[----:B------:R-:W1:Y:S01]  /*0010*/  S2R R0, SR_TID.X ;  /* 0x0000000000007919 */ /* 0x000e620000002100 */
[----:B------:R-:W-:Y:S01]  /*0020*/  ULDC.64 UR4, c[0x0][0x218] ;  /* 0x0000860000047ab9 */ /* 0x000fe20000000a00 */
[----:B------:R-:W-:Y:S01]  /*0030*/  CS2R R10, SRZ ;  /* 0x00000000000a7805 */ /* 0x000fe2000001ff00 */
[----:B------:R-:W2:Y:S01]  /*0040*/  S2R R3, SR_CTAID.X ;  /* 0x0000000000037919 */ /* 0x000ea20000002500 */
[----:B-1----:R-:W-:Y:S01]  /*0050*/  IMAD.SHL.U32 R0, R0, 0x2, RZ ;  /* 0x0000000200007824 */ /* 0x002fe200078e00ff */
[----:B--2---:R-:W-:-:S04]  /*0060*/  SHF.R.S32.HI R4, RZ, 0x17, R3 ;  /* 0x00000017ff047819 */ /* 0x004fc80000011403 */
[----:B------:R-:W-:Y:S02]  /*0070*/  LOP3.LUT R0, R0, 0xfe, RZ, 0xc0, !PT ;  /* 0x000000fe00007812 */ /* 0x000fe400078ec0ff */
[----:B------:R-:W-:-:S03]  /*0080*/  SGXT R4, R4, 0x1 ;  /* 0x000000010404781a */ /* 0x000fc60000000200 */
[----:B------:R-:W-:-:S05]  /*0090*/  IMAD R7, R3, 0x100, R0 ;  /* 0x0000010003077824 */ /* 0x000fca00078e0200 */
[----:B------:R-:W-:Y:S02]  /*00a0*/  SHF.R.S32.HI R0, RZ, 0x1f, R7 ;  /* 0x0000001fff007819 */ /* 0x000fe40000011407 */
[-C--:B------:R-:W-:Y:S02]  /*00b0*/  LEA.HI R4, R4, R7.reuse, RZ, 0x9 ;  /* 0x0000000704047211 */ /* 0x080fe400078f48ff */
[----:B------:R-:W-:Y:S02]  /*00c0*/  LEA.HI R0, R0, R7, RZ, 0x4 ;  /* 0x0000000700007211 */ /* 0x000fe400078f20ff */
[----:B------:R-:W-:Y:S02]  /*00d0*/  SHF.R.S32.HI R4, RZ, 0x9, R4 ;  /* 0x00000009ff047819 */ /* 0x000fe40000011404 */
[----:B------:R-:W-:Y:S02]  /*00e0*/  SHF.R.S32.HI R2, RZ, 0x4, R0 ;  /* 0x00000004ff027819 */ /* 0x000fe40000011400 */
[----:B------:R-:W-:Y:S01]  /*00f0*/  LOP3.LUT R0, R0, 0xfffffff0, RZ, 0xc0, !PT ;  /* 0xfffffff000007812 */ /* 0x000fe200078ec0ff */
[----:B------:R-:W-:Y:S01]  /*0100*/  IMAD.SHL.U32 R4, R4, 0x100, RZ ;  /* 0x0000010004047824 */ /* 0x000fe200078e00ff */
[----:B------:R-:W-:-:S03]  /*0110*/  LEA.HI R3, R2, R2, RZ, 0x5 ;  /* 0x0000000202037211 */ /* 0x000fc600078f28ff */
[----:B------:R-:W-:Y:S01]  /*0120*/  IMAD.IADD R0, R7, 0x1, -R0 ;  /* 0x0000000107007824 */ /* 0x000fe200078e0a00 */
[----:B------:R-:W-:Y:S02]  /*0130*/  LOP3.LUT R3, R3, 0xffffffe0, RZ, 0xc0, !PT ;  /* 0xffffffe003037812 */ /* 0x000fe400078ec0ff */
[----:B------:R-:W-:-:S03]  /*0140*/  SHF.R.S32.HI R8, RZ, 0x1f, R4 ;  /* 0x0000001fff087819 */ /* 0x000fc60000011404 */
[----:B------:R-:W-:-:S04]  /*0150*/  IMAD.IADD R6, R2, 0x1, -R3 ;  /* 0x0000000102067824 */ /* 0x000fc800078e0a03 */
[C---:B------:R-:W-:Y:S02]  /*0160*/  VIADD R2, R6.reuse, 0xfffffff8 ;  /* 0xfffffff806027836 */ /* 0x040fe40000000000 */
[----:B------:R-:W-:-:S03]  /*0170*/  IMAD.SHL.U32 R5, R6, 0x10, RZ ;  /* 0x0000001006057824 */ /* 0x000fc600078e00ff */
[----:B------:R-:W-:Y:S02]  /*0180*/  ISETP.GE.U32.AND P0, PT, R2, 0x10, PT ;  /* 0x000000100200780c */ /* 0x000fe40003f06070 */
[----:B------:R-:W1:Y:S01]  /*0190*/  LDC.64 R2, c[0x0][0x210] ;  /* 0x00008400ff027b82 */ /* 0x000e620000000a00 */
[----:B------:R-:W-:Y:S02]  /*01a0*/  IADD3 R9, P2, P3, R5, R0, R4 ;  /* 0x0000000005097210 */ /* 0x000fe40007b5e004 */
[----:B------:R-:W-:Y:S02]  /*01b0*/  SHF.R.S32.HI R0, RZ, 0x1f, R0 ;  /* 0x0000001fff007819 */ /* 0x000fe40000011400 */
[----:B------:R-:W-:Y:S02]  /*01c0*/  SHF.R.S32.HI R5, RZ, 0x1f, R5 ;  /* 0x0000001fff057819 */ /* 0x000fe40000011405 */
[----:B------:R-:W-:Y:S02]  /*01d0*/  ISETP.LT.AND P1, PT, R7, 0x800, !P0 ;  /* 0x000008000700780c */ /* 0x000fe40004721270 */
[----:B------:R-:W-:-:S02]  /*01e0*/  IADD3.X R0, R5, R0, R8, P2, P3 ;  /* 0x0000000005007210 */ /* 0x000fc400017e6408 */
[----:B------:R-:W-:-:S04]  /*01f0*/  LEA R4, P2, R9, UR4, 0x2 ;  /* 0x0000000409047c11 */ /* 0x000fc8000f8410ff */
[----:B------:R-:W-:Y:S01]  /*0200*/  LEA.HI.X R5, R9, UR5, R0, 0x2, P2 ;  /* 0x0000000509057c11 */ /* 0x000fe200090f1400 */
[----:B------:R-:W-:Y:S01]  /*0210*/  ULDC.64 UR4, c[0x0][0x208] ;  /* 0x0000820000047ab9 */ /* 0x000fe20000000a00 */
[----:B------:R-:W-:-:S03]  /*0220*/  ISETP.GE.AND P2, PT, R7, 0x800, PT ;  /* 0x000008000700780c */ /* 0x000fc60003f46270 */
[----:B------:R-:W2:Y:S01]  /*0230*/  @P1 LDG.E.64 R10, desc[UR4][R4.64+-0x200] ;  /* 0xfffe0004040a1981 */ /* 0x000ea2000c1e1b00 */
[----:B------:R-:W-:Y:S01]  /*0240*/  CS2R R8, SRZ ;  /* 0x0000000000087805 */ /* 0x000fe2000001ff00 */
[----:B-1----:R-:W-:-:S08]  /*0250*/  IMAD.WIDE R2, R7, 0x4, R2 ;  /* 0x0000000407027825 */ /* 0x002fd000078e0202 */
[----:B------:R-:W3:Y:S01]  /*0260*/  @!P2 LDG.E.64 R8, desc[UR4][R2.64] ;  /* 0x000000040208a981 */ /* 0x000ee2000c1e1b00 */
[----:B--2---:R-:W-:Y:S02]  /*0270*/  SEL R10, R10, RZ, P1 ;  /* 0x000000ff0a0a7207 */ /* 0x004fe40000800000 */
[----:B------:R-:W-:Y:S02]  /*0280*/  SEL R11, R11, RZ, P1 ;  /* 0x000000ff0b0b7207 */ /* 0x000fe40000800000 */
[----:B------:R-:W-:Y:S02]  /*0290*/  ISETP.GE.AND P1, PT, R6, 0x8, PT ;  /* 0x000000080600780c */ /* 0x000fe40003f26270 */
[----:B------:R-:W-:Y:S02]  /*02a0*/  FSEL R10, R10, RZ, !P0 ;  /* 0x000000ff0a0a7208 */ /* 0x000fe40004000000 */
[----:B------:R-:W-:Y:S02]  /*02b0*/  FSEL R11, R11, RZ, !P0 ;  /* 0x000000ff0b0b7208 */ /* 0x000fe40004000000 */
[----:B------:R-:W-:-:S02]  /*02c0*/  FSEL R7, R10, RZ, P1 ;  /* 0x000000ff0a077208 */ /* 0x000fc40000800000 */
[----:B------:R-:W-:-:S03]  /*02d0*/  FSEL R0, R11, RZ, P1 ;  /* 0x000000ff0b007208 */ /* 0x000fc60000800000 */
[----:B---3--:R-:W-:Y:S02]  /*02e0*/  FADD R8, R7, R8 ;  /* 0x0000000807087221 */ /* 0x008fe40000000000 */
[----:B------:R-:W-:Y:S01]  /*02f0*/  FADD R9, R0, R9 ;  /* 0x0000000900097221 */ /* 0x000fe20000000000 */
[----:B------:R-:W-:Y:S06]  /*0300*/  @P2 EXIT ;  /* 0x000000000000294d */ /* 0x000fec0003800000 */
[----:B------:R-:W-:Y:S01]  /*0310*/  STG.E.64 desc[UR4][R2.64], R8 ;  /* 0x0000000802007986 */ /* 0x000fe2000c101b04 */
[----:B------:R-:W-:Y:S05]  /*0320*/  EXIT ;  /* 0x000000000000794d */ /* 0x000fea0003800000 */
.L_x_0:
[----:B------:R-:W-:-:S00]  /*0330*/  BRA `(.L_x_0) ;  /* 0xfffffffc00fc7947 */ /* 0x000fc0000383ffff */
[----:B------:R-:W-:-:S00]  /*0340*/  NOP ;  /* 0x0000000000007918 */ /* 0x000fc00000000000 */
        /* <DEDUP_REMOVED lines=11> */
.L_x_1:


//--------------------- .nv.constant0.triton_poi_fused_add_cat_7 --------------------------
	.section	.nv.constant0.triton_poi_fused_add_cat_7,"a",@progbits
	.sectionflags	@""
	.align	4
.nv.constant0.triton_poi_fused_add_cat_7:
	.zero		548
